//
// Generated by NVIDIA NVVM Compiler
//
// Compiler Build ID: CL-36424714
// Cuda compilation tools, release 13.0, V13.0.88
// Based on NVVM 20.0.0
//

.version 9.0
.target sm_100
.address_size 64

	// .globl	_Z6kernelPiS_
.extern .func  (.param .b32 func_retval0) vprintf
(
	.param .b64 vprintf_param_0,
	.param .b64 vprintf_param_1
)
;
.global .align 1 .b8 $str[14] = {37, 100, 32, 120, 32, 37, 100, 32, 61, 32, 37, 100, 10};

.visible .entry _Z6kernelPiS_(
	.param .u64 .ptr .align 1 _Z6kernelPiS__param_0,
	.param .u64 .ptr .align 1 _Z6kernelPiS__param_1
)
{
	.local .align 8 .b8 	__local_depot0[16];
	.reg .b64 	%SP;
	.reg .b64 	%SPL;
	.reg .pred 	%p<3>;
	.reg .b32 	%r<21>;
	.reg .b64 	%rd<12>;

	mov.u64 	%SPL, __local_depot0;
	cvta.local.u64 	%SP, %SPL;
	ld.param.u64 	%rd3, [_Z6kernelPiS__param_0];
	ld.param.u64 	%rd4, [_Z6kernelPiS__param_1];
	mov.u32 	%r4, %tid.x;
	mov.u32 	%r5, %ctaid.x;
	mov.u32 	%r6, %ntid.x;
	mad.lo.s32 	%r1, %r5, %r6, %r4;
	setp.gt.s32 	%p1, %r1, 9;
	@%p1 bra 	$L__BB0_4;
	cvta.to.global.u64 	%rd5, %rd3;
	cvta.to.global.u64 	%rd6, %rd4;
	mul.wide.s32 	%rd7, %r1, 4;
	add.s64 	%rd1, %rd6, %rd7;
	ld.global.u32 	%r8, [%rd1];
	mul.hi.s32 	%r9, %r8, 954437177;
	shr.u32 	%r10, %r9, 31;
	shr.s32 	%r11, %r9, 1;
	add.s32 	%r12, %r11, %r10;
	mul.lo.s32 	%r13, %r12, 9;
	sub.s32 	%r14, %r8, %r13;
	add.s32 	%r15, %r14, 1;
	st.global.u32 	[%rd1], %r15;
	setp.gt.s32 	%p2, %r14, 0;
	add.s64 	%rd2, %rd5, %rd7;
	mov.b32 	%r20, 0;
	@%p2 bra 	$L__BB0_3;
	ld.global.u32 	%r20, [%rd2];
$L__BB0_3:
	add.u64 	%rd8, %SP, 0;
	add.u64 	%rd9, %SPL, 0;
	st.global.u32 	[%rd2], %r20;
	ld.global.u32 	%r16, [%rd1];
	mul.lo.s32 	%r17, %r16, %r20;
	st.local.v2.u32 	[%rd9], {%r20, %r16};
	st.local.u32 	[%rd9+8], %r17;
	mov.u64 	%rd10, $str;
	cvta.global.u64 	%rd11, %rd10;
	{ // callseq 0, 0
	.param .b64 param0;
	st.param.b64 	[param0], %rd11;
	.param .b64 param1;
	st.param.b64 	[param1], %rd8;
	.param .b32 retval0;
	call.uni (retval0), 
	vprintf, 
	(
	param0, 
	param1
	);
	ld.param.b32 	%r18, [retval0];
	} // callseq 0
$L__BB0_4:
	ret;

}


// ===== COMPILED SASS (sm_100) =====

	.target	sm_100

	.elftype	@"ET_EXEC"


//--------------------- .note.nv.tkinfo           --------------------------
	.section	.note.nv.tkinfo,"",@"SHT_NOTE"
	.sectionflags	@"SHF_NOTE_NV_TKINFO"
	.tkinfo
        /*0018*/ 	.word	0x00000002
        /*0030*/ 	.string	""
        /*0030*/ 	.string	"ptxas"
        /*0030*/ 	.string	"Cuda compilation tools, release 13.0, V13.0.88"
        /*0030*/ 	.string	"Build cuda_13.0.r13.0/compiler.36424714_0"
        /*0030*/ 	.string	"-arch sm_100 -m 64 "



//--------------------- .note.nv.cuinfo           --------------------------
	.section	.note.nv.cuinfo,"",@"SHT_NOTE"
	.sectionflags	@"SHF_NOTE_NV_CUINFO"
        /*0018*/ 	.short	0x0002
        /*001a*/ 	.short	0x0064
        /*001c*/ 	.short	0x0082
	.zero		2


//--------------------- .nv.info                  --------------------------
	.section	.nv.info,"",@"SHT_CUDA_INFO"
	.align	4


	//----- nvinfo : EIATTR_REGCOUNT
	.align		4
        /*0000*/ 	.byte	0x04, 0x2f
        /*0002*/ 	.short	(.L_2 - .L_1)
	.align		4
.L_1:
        /*0004*/ 	.word	index@(_Z6kernelPiS_)
        /*0008*/ 	.word	0x00000018


	//----- nvinfo : EIATTR_FRAME_SIZE
	.align		4
.L_2:
        /*000c*/ 	.byte	0x04, 0x11
        /*000e*/ 	.short	(.L_4 - .L_3)
	.align		4
.L_3:
        /*0010*/ 	.word	index@(_Z6kernelPiS_)
        /*0014*/ 	.word	0x00000010


	//----- nvinfo : EIATTR_MIN_STACK_SIZE
	.align		4
.L_4:
        /*0018*/ 	.byte	0x04, 0x12
        /*001a*/ 	.short	(.L_6 - .L_5)
	.align		4
.L_5:
        /*001c*/ 	.word	index@(_Z6kernelPiS_)
        /*0020*/ 	.word	0x00000010
.L_6:


//--------------------- .nv.compat                --------------------------
	.section	.nv.compat,"",@"SHT_CUDA_COMPAT_INFO"
	.align	4
        /*0000*/ 	.byte	0x02, 0x09, 0x00, 0x00, 0x02, 0x02, 0x01, 0x00, 0x02, 0x05, 0x05, 0x00, 0x03, 0x07, 0x01, 0x01
        /*0010*/ 	.byte	0x02, 0x03, 0x00, 0x00, 0x02, 0x06, 0x01, 0x00, 0x04, 0x0b, 0x08, 0x00, 0x09, 0x00, 0x00, 0x00
        /*0020*/ 	.byte	0x00, 0x00, 0x00, 0x00


//--------------------- .nv.info._Z6kernelPiS_    --------------------------
	.section	.nv.info._Z6kernelPiS_,"",@"SHT_CUDA_INFO"
	.sectionflags	@""
	.align	4


	//----- nvinfo : EIATTR_CUDA_API_VERSION
	.align		4
        /*0000*/ 	.byte	0x04, 0x37
        /*0002*/ 	.short	(.L_8 - .L_7)
.L_7:
        /*0004*/ 	.word	0x00000082


	//----- nvinfo : EIATTR_KPARAM_INFO
	.align		4
.L_8:
        /*0008*/ 	.byte	0x04, 0x17
        /*000a*/ 	.short	(.L_10 - .L_9)
.L_9:
        /*000c*/ 	.word	0x00000000
        /*0010*/ 	.short	0x0001
        /*0012*/ 	.short	0x0008
        /*0014*/ 	.byte	0x00, 0xf5, 0x21, 0x00


	//----- nvinfo : EIATTR_KPARAM_INFO
	.align		4
.L_10:
        /*0018*/ 	.byte	0x04, 0x17
        /*001a*/ 	.short	(.L_12 - .L_11)
.L_11:
        /*001c*/ 	.word	0x00000000
        /*0020*/ 	.short	0x0000
        /*0022*/ 	.short	0x0000
        /*0024*/ 	.byte	0x00, 0xf5, 0x21, 0x00


	//----- nvinfo : EIATTR_SPARSE_MMA_MASK
	.align		4
.L_12:
        /*0028*/ 	.byte	0x03, 0x50
        /*002a*/ 	.short	0x0000


	//----- nvinfo : EIATTR_MAXREG_COUNT
	.align		4
        /*002c*/ 	.byte	0x03, 0x1b
        /*002e*/ 	.short	0x00ff


	//----- nvinfo : EIATTR_EXTERNS
	.align		4
        /*0030*/ 	.byte	0x04, 0x0f
        /*0032*/ 	.short	(.L_14 - .L_13)


	//   ....[0]....
	.align		4
.L_13:
        /*0034*/ 	.word	index@(vprintf)


	//----- nvinfo : EIATTR_MERCURY_ISA_VERSION
	.align		4
.L_14:
        /*0038*/ 	.byte	0x03, 0x5f
        /*003a*/ 	.short	0x0101


	//----- nvinfo : EIATTR_VRC_CTA_INIT_COUNT
	.align		4
        /*003c*/ 	.byte	0x02, 0x4a
	.zero		1
	.zero		1


	//----- nvinfo : EIATTR_SYSCALL_OFFSETS
	.align		4
        /*0040*/ 	.byte	0x04, 0x46
        /*0042*/ 	.short	(.L_16 - .L_15)


	//   ....[0]....
.L_15:
        /*0044*/ 	.word	0x00000260


	//----- nvinfo : EIATTR_EXIT_INSTR_OFFSETS
	.align		4
.L_16:
        /*0048*/ 	.byte	0x04, 0x1c
        /*004a*/ 	.short	(.L_18 - .L_17)


	//   ....[0]....
.L_17:
        /*004c*/ 	.word	0x000000b0


	//   ....[1]....
        /*0050*/ 	.word	0x00000270


	//----- nvinfo : EIATTR_CRS_STACK_SIZE
	.align		4
.L_18:
        /*0054*/ 	.byte	0x04, 0x1e
        /*0056*/ 	.short	(.L_20 - .L_19)
.L_19:
        /*0058*/ 	.word	0x00000000


	//----- nvinfo : EIATTR_CBANK_PARAM_SIZE
	.align		4
.L_20:
        /*005c*/ 	.byte	0x03, 0x19
        /*005e*/ 	.short	0x0010


	//----- nvinfo : EIATTR_PARAM_CBANK
	.align		4
        /*0060*/ 	.byte	0x04, 0x0a
        /*0062*/ 	.short	(.L_22 - .L_21)
	.align		4
.L_21:
        /*0064*/ 	.word	index@(.nv.constant0._Z6kernelPiS_)
        /*0068*/ 	.short	0x0380
        /*006a*/ 	.short	0x0010


	//----- nvinfo : EIATTR_SW_WAR
	.align		4
.L_22:
        /*006c*/ 	.byte	0x04, 0x36
        /*006e*/ 	.short	(.L_24 - .L_23)
.L_23:
        /*0070*/ 	.word	0x00000008
.L_24:


//--------------------- .nv.callgraph             --------------------------
	.section	.nv.callgraph,"",@"SHT_CUDA_CALLGRAPH"
	.align	4
	.sectionentsize	8
	.align		4
        /*0000*/ 	.word	0x00000000
	.align		4
        /*0004*/ 	.word	0xffffffff
	.align		4
        /*0008*/ 	.word	index@(_Z6kernelPiS_)
	.align		4
        /*000c*/ 	.word	index@(vprintf)
	.align		4
        /*0010*/ 	.word	0x00000000
	.align		4
        /*0014*/ 	.word	0xfffffffe
	.align		4
        /*0018*/ 	.word	0x00000000
	.align		4
        /*001c*/ 	.word	0xfffffffd
	.align		4
        /*0020*/ 	.word	0x00000000
	.align		4
        /*0024*/ 	.word	0xfffffffc


//--------------------- .nv.constant4             --------------------------
	.section	.nv.constant4,"a",@progbits
	.align	8
	.align		8
.nv.constant4:
        /*0000*/ 	.dword	vprintf
	.align		8
        /*0008*/ 	.dword	$str


//--------------------- .text._Z6kernelPiS_       --------------------------
	.section	.text._Z6kernelPiS_,"ax",@progbits
	.align	128
        .global         _Z6kernelPiS_
        .type           _Z6kernelPiS_,@function
        .size           _Z6kernelPiS_,(.L_x_2 - _Z6kernelPiS_)
        .other          _Z6kernelPiS_,@"STO_CUDA_ENTRY STV_DEFAULT"
_Z6kernelPiS_:
.text._Z6kernelPiS_:
[----:B------:R-:W0:Y:S01]  /*0000*/  LDC R1, c[0x0][0x37c] ;  /* 0x0000df00ff017b82 */ /* 0x000e220000000800 */
[----:B------:R-:W1:Y:S01]  /*0010*/  S2R R5, SR_TID.X ;  /* 0x0000000000057919 */ /* 0x000e620000002100 */
[----:B------:R-:W2:Y:S06]  /*0020*/  LDCU UR5, c[0x0][0x2fc] ;  /* 0x00005f80ff0577ac */ /* 0x000eac0008000800 */
[----:B------:R-:W1:Y:S01]  /*0030*/  S2UR UR6, SR_CTAID.X ;  /* 0x00000000000679c3 */ /* 0x000e620000002500 */
[----:B0-----:R-:W-:Y:S01]  /*0040*/  VIADD R1, R1, 0xfffffff0 ;  /* 0xfffffff001017836 */ /* 0x001fe20000000000 */
[----:B------:R-:W0:Y:S06]  /*0050*/  LDCU UR4, c[0x0][0x2f8] ;  /* 0x00005f00ff0477ac */ /* 0x000e2c0008000800 */
[----:B------:R-:W1:Y:S01]  /*0060*/  LDC R0, c[0x0][0x360] ;  /* 0x0000d800ff007b82 */ /* 0x000e620000000800 */
[----:B0-----:R-:W-:-:S05]  /*0070*/  IADD3 R6, P1, PT, R1, UR4, RZ ;  /* 0x0000000401067c10 */ /* 0x001fca000ff3e0ff */
[----:B--2---:R-:W-:Y:S02]  /*0080*/  IMAD.X R7, RZ, RZ, UR5, P1 ;  /* 0x00000005ff077e24 */ /* 0x004fe400088e06ff */
[----:B-1----:R-:W-:-:S05]  /*0090*/  IMAD R5, R0, UR6, R5 ;  /* 0x0000000600057c24 */ /* 0x002fca000f8e0205 */
[----:B------:R-:W-:-:S13]  /*00a0*/  ISETP.GT.AND P0, PT, R5, 0x9, PT ;  /* 0x000000090500780c */ /* 0x000fda0003f04270 */
[----:B------:R-:W-:Y:S05]  /*00b0*/  @P0 EXIT ;  /* 0x000000000000094d */ /* 0x000fea0003800000 */
[----:B------:R-:W0:Y:S01]  /*00c0*/  LDC.64 R2, c[0x0][0x388] ;  /* 0x0000e200ff027b82 */ /* 0x000e220000000a00 */
[----:B------:R-:W1:Y:S07]  /*00d0*/  LDCU.64 UR4, c[0x0][0x358] ;  /* 0x00006b00ff0477ac */ /* 0x000e6e0008000a00 */
[----:B------:R-:W2:Y:S01]  /*00e0*/  LDC.64 R8, c[0x0][0x380] ;  /* 0x0000e000ff087b82 */ /* 0x000ea20000000a00 */
[----:B0-----:R-:W-:-:S05]  /*00f0*/  IMAD.WIDE R2, R5, 0x4, R2 ;  /* 0x0000000405027825 */ /* 0x001fca00078e0202 */
[----:B-1----:R-:W3:Y:S01]  /*0100*/  LDG.E R0, desc[UR4][R2.64] ;  /* 0x0000000402007981 */ /* 0x002ee2000c1e1900 */
[----:B------:R-:W-:Y:S02]  /*0110*/  IMAD.MOV.U32 R10, RZ, RZ, RZ ;  /* 0x000000ffff0a7224 */ /* 0x000fe400078e00ff */
[----:B--2---:R-:W-:-:S04]  /*0120*/  IMAD.WIDE R8, R5, 0x4, R8 ;  /* 0x0000000405087825 */ /* 0x004fc800078e0208 */
[----:B---3--:R-:W-:-:S05]  /*0130*/  IMAD.HI R4, R0, 0x38e38e39, RZ ;  /* 0x38e38e3900047827 */ /* 0x008fca00078e02ff */
[----:B------:R-:W-:-:S04]  /*0140*/  SHF.R.S32.HI R11, RZ, 0x1, R4 ;  /* 0x00000001ff0b7819 */ /* 0x000fc80000011404 */
[----:B------:R-:W-:-:S05]  /*0150*/  LEA.HI R11, R4, R11, RZ, 0x1 ;  /* 0x0000000b040b7211 */ /* 0x000fca00078f08ff */
[----:B------:R-:W-:-:S05]  /*0160*/  IMAD R11, R11, -0x9, R0 ;  /* 0xfffffff70b0b7824 */ /* 0x000fca00078e0200 */
[C---:B------:R-:W-:Y:S02]  /*0170*/  ISETP.GT.AND P0, PT, R11.reuse, RZ, PT ;  /* 0x000000ff0b00720c */ /* 0x040fe40003f04270 */
[----:B------:R-:W-:-:S05]  /*0180*/  IADD3 R5, PT, PT, R11, 0x1, RZ ;  /* 0x000000010b057810 */ /* 0x000fca0007ffe0ff */
[----:B------:R0:W-:Y:S06]  /*0190*/  STG.E desc[UR4][R2.64], R5 ;  /* 0x0000000502007986 */ /* 0x0001ec000c101904 */
[----:B------:R-:W2:Y:S04]  /*01a0*/  @!P0 LDG.E R10, desc[UR4][R8.64] ;  /* 0x00000004080a8981 */ /* 0x000ea8000c1e1900 */
[----:B--2---:R1:W-:Y:S04]  /*01b0*/  STG.E desc[UR4][R8.64], R10 ;  /* 0x0000000a08007986 */ /* 0x0043e8000c101904 */
[----:B------:R-:W2:Y:S01]  /*01c0*/  LDG.E R11, desc[UR4][R2.64] ;  /* 0x00000004020b7981 */ /* 0x000ea2000c1e1900 */
[----:B------:R-:W-:Y:S01]  /*01d0*/  MOV R12, 0x0 ;  /* 0x00000000000c7802 */ /* 0x000fe20000000f00 */
[----:B------:R-:W3:Y:S05]  /*01e0*/  LDCU.64 UR4, c[0x4][0x8] ;  /* 0x01000100ff0477ac */ /* 0x000eea0008000a00 */
[----:B------:R-:W4:Y:S01]  /*01f0*/  LDC.64 R12, c[0x4][R12] ;  /* 0x010000000c0c7b82 */ /* 0x000f220000000a00 */
[----:B---3--:R-:W-:-:S02]  /*0200*/  MOV R4, UR4 ;  /* 0x0000000400047c02 */ /* 0x008fc40008000f00 */
[----:B0-----:R-:W-:Y:S01]  /*0210*/  MOV R5, UR5 ;  /* 0x0000000500057c02 */ /* 0x001fe20008000f00 */
[----:B--2---:R-:W-:Y:S01]  /*0220*/  IMAD R0, R11, R10, RZ ;  /* 0x0000000a0b007224 */ /* 0x004fe200078e02ff */
[----:B------:R1:W-:Y:S04]  /*0230*/  STL.64 [R1], R10 ;  /* 0x0000000a01007387 */ /* 0x0003e80000100a00 */
[----:B----4-:R1:W-:Y:S02]  /*0240*/  STL [R1+0x8], R0 ;  /* 0x0000080001007387 */ /* 0x0103e40000100800 */
[----:B------:R-:W-:-:S07]  /*0250*/  LEPC R20, `(.L_x_0) ;  /* 0x000000001014794e */ /* 0x000fce0000000000 */
[----:B-1----:R-:W-:Y:S05]  /*0260*/  CALL.ABS.NOINC R12 ;  /* 0x000000000c007343 */ /* 0x002fea0003c00000 */
.L_x_0:
[----:B------:R-:W-:Y:S05]  /*0270*/  EXIT ;  /* 0x000000000000794d */ /* 0x000fea0003800000 */
.L_x_1:
[----:B------:R-:W-:-:S00]  /*0280*/  BRA `(.L_x_1) ;  /* 0xfffffffc00fc7947 */ /* 0x000fc0000383ffff */
[----:B------:R-:W-:-:S00]  /*0290*/  NOP ;  /* 0x0000000000007918 */ /* 0x000fc00000000000 */
        /* <DEDUP_REMOVED lines=14> */
.L_x_2:


//--------------------- .nv.global.init           --------------------------
	.section	.nv.global.init,"aw",@progbits
.nv.global.init:
	.type		$str,@object
	.size		$str,(.L_0 - $str)
$str:
        /*0000*/ 	.byte	0x25, 0x64, 0x20, 0x78, 0x20, 0x25, 0x64, 0x20, 0x3d, 0x20, 0x25, 0x64, 0x0a, 0x00
.L_0:


//--------------------- .nv.shared.reserved.0     --------------------------
	.section	.nv.shared.reserved.0,"aw",@nobits
	.weak		__nv_reservedSMEM_offset_0_alias
	.size		__nv_reservedSMEM_offset_0_alias, 0, 64
	.other		__nv_reservedSMEM_offset_0_alias,@"STO_CUDA_RESERVED_SHARED STV_DEFAULT"
__nv_reservedSMEM_offset_0_alias:
	.zero		0
	.zero		64


//--------------------- .nv.constant0._Z6kernelPiS_ --------------------------
	.section	.nv.constant0._Z6kernelPiS_,"a",@progbits
	.sectionflags	@""
	.align	4
.nv.constant0._Z6kernelPiS_:
	.zero		912


//--------------------- SYMBOLS --------------------------

	.type		.nv.reservedSmem.offset0,@object
	.size		.nv.reservedSmem.offset0,0x4
	.type		vprintf,@function
